	.headerflags	@"EF_CUDA_TEXMODE_UNIFIED EF_CUDA_64BIT_ADDRESS EF_CUDA_ACCELERATORS EF_CUDA_SM90 EF_CUDA_VIRTUAL_SM(EF_CUDA_SM90)"
	.elftype	@"ET_EXEC"


//--------------------- .nv.info                  --------------------------
	.section	.nv.info,"",@"SHT_CUDA_INFO"
	.align	4


	//----- nvinfo : EIATTR_REGCOUNT
	.align		4
        /*0000*/ 	.byte	0x04, 0x2f
        /*0002*/ 	.short	(.L_1 - .L_0)
	.align		4
.L_0:
        /*0004*/ 	.word	index@(triton_mm)
        /*0008*/ 	.word	0x0000003a


	//----- nvinfo : EIATTR_MIN_STACK_SIZE
	.align		4
.L_1:
        /*000c*/ 	.byte	0x04, 0x12
        /*000e*/ 	.short	(.L_3 - .L_2)
	.align		4
.L_2:
        /*0010*/ 	.word	index@(triton_mm)
        /*0014*/ 	.word	0x00000000


	//----- nvinfo : EIATTR_FRAME_SIZE
	.align		4
.L_3:
        /*0018*/ 	.byte	0x04, 0x11
        /*001a*/ 	.short	(.L_5 - .L_4)
	.align		4
.L_4:
        /*001c*/ 	.word	index@(triton_mm)
        /*0020*/ 	.word	0x00000000


	//----- nvinfo : EIATTR_MIN_STACK_SIZE
	.align		4
.L_5:
        /*0024*/ 	.byte	0x04, 0x12
        /*0026*/ 	.short	(.L_7 - .L_6)
	.align		4
.L_6:
        /*0028*/ 	.word	index@(triton_mm)
        /*002c*/ 	.word	0x00000000
.L_7:


//--------------------- .nv.info.triton_mm        --------------------------
	.section	.nv.info.triton_mm,"",@"SHT_CUDA_INFO"
	.sectionflags	@""
	.align	4


	//----- nvinfo : EIATTR_CUDA_API_VERSION
	.align		4
        /*0000*/ 	.byte	0x04, 0x37
        /*0002*/ 	.short	(.L_9 - .L_8)
.L_8:
        /*0004*/ 	.word	0x0000007c


	//----- nvinfo : EIATTR_KPARAM_INFO
	.align		4
.L_9:
        /*0008*/ 	.byte	0x04, 0x17
        /*000a*/ 	.short	(.L_11 - .L_10)
.L_10:
        /*000c*/ 	.word	0x00000000
        /*0010*/ 	.short	0x0003
        /*0012*/ 	.short	0x0018
        /*0014*/ 	.byte	0x00, 0xf0, 0x11, 0x00


	//----- nvinfo : EIATTR_KPARAM_INFO
	.align		4
.L_11:
        /*0018*/ 	.byte	0x04, 0x17
        /*001a*/ 	.short	(.L_13 - .L_12)
.L_12:
        /*001c*/ 	.word	0x00000000
        /*0020*/ 	.short	0x0002
        /*0022*/ 	.short	0x0010
        /*0024*/ 	.byte	0x00, 0xf0, 0x21, 0x00


	//----- nvinfo : EIATTR_KPARAM_INFO
	.align		4
.L_13:
        /*0028*/ 	.byte	0x04, 0x17
        /*002a*/ 	.short	(.L_15 - .L_14)
.L_14:
        /*002c*/ 	.word	0x00000000
        /*0030*/ 	.short	0x0001
        /*0032*/ 	.short	0x0008
        /*0034*/ 	.byte	0x00, 0xf0, 0x21, 0x00


	//----- nvinfo : EIATTR_KPARAM_INFO
	.align		4
.L_15:
        /*0038*/ 	.byte	0x04, 0x17
        /*003a*/ 	.short	(.L_17 - .L_16)
.L_16:
        /*003c*/ 	.word	0x00000000
        /*0040*/ 	.short	0x0000
        /*0042*/ 	.short	0x0000
        /*0044*/ 	.byte	0x00, 0xf0, 0x21, 0x00


	//----- nvinfo : EIATTR_SPARSE_MMA_MASK
	.align		4
.L_17:
        /*0048*/ 	.byte	0x03, 0x50
        /*004a*/ 	.short	0x0000


	//----- nvinfo : EIATTR_MAXREG_COUNT
	.align		4
        /*004c*/ 	.byte	0x03, 0x1b
        /*004e*/ 	.short	0x00ff


	//----- nvinfo : EIATTR_COOP_GROUP_MASK_REGIDS
	.align		4
        /*0050*/ 	.byte	0x04, 0x29
        /*0052*/ 	.short	(.L_19 - .L_18)


	//   ....[0]....
.L_18:
        /*0054*/ 	.word	0xffffffff


	//----- nvinfo : EIATTR_COOP_GROUP_INSTR_OFFSETS
	.align		4
.L_19:
        /*0058*/ 	.byte	0x04, 0x28
        /*005a*/ 	.short	(.L_21 - .L_20)


	//   ....[0]....
.L_20:
        /*005c*/ 	.word	0x00000a90


	//----- nvinfo : EIATTR_EXIT_INSTR_OFFSETS
	.align		4
.L_21:
        /*0060*/ 	.byte	0x04, 0x1c
        /*0062*/ 	.short	(.L_23 - .L_22)


	//   ....[0]....
.L_22:
        /*0064*/ 	.word	0x00000040


	//   ....[1]....
        /*0068*/ 	.word	0x00001240


	//   ....[2]....
        /*006c*/ 	.word	0x00001290


	//----- nvinfo : EIATTR_MAX_THREADS
	.align		4
.L_23:
        /*0070*/ 	.byte	0x04, 0x05
        /*0072*/ 	.short	(.L_25 - .L_24)
.L_24:
        /*0074*/ 	.word	0x00000080
        /*0078*/ 	.word	0x00000001
        /*007c*/ 	.word	0x00000001


	//----- nvinfo : EIATTR_CBANK_PARAM_SIZE
	.align		4
.L_25:
        /*0080*/ 	.byte	0x03, 0x19
        /*0082*/ 	.short	0x001c


	//----- nvinfo : EIATTR_PARAM_CBANK
	.align		4
        /*0084*/ 	.byte	0x04, 0x0a
        /*0086*/ 	.short	(.L_27 - .L_26)
	.align		4
.L_26:
        /*0088*/ 	.word	index@(.nv.constant0.triton_mm)
        /*008c*/ 	.short	0x0210
        /*008e*/ 	.short	0x001c


	//----- nvinfo : EIATTR_SW_WAR
	.align		4
.L_27:
        /*0090*/ 	.byte	0x04, 0x36
        /*0092*/ 	.short	(.L_29 - .L_28)
.L_28:
        /*0094*/ 	.word	0x00000008
.L_29:


//--------------------- .nv.callgraph             --------------------------
	.section	.nv.callgraph,"",@"SHT_CUDA_CALLGRAPH"
	.align	4
	.sectionentsize	8
	.align		4
        /*0000*/ 	.word	0x00000000
	.align		4
        /*0004*/ 	.word	0xffffffff
	.align		4
        /*0008*/ 	.word	0x00000000
	.align		4
        /*000c*/ 	.word	0xfffffffe
	.align		4
        /*0010*/ 	.word	0x00000000
	.align		4
        /*0014*/ 	.word	0xfffffffd
	.align		4
        /*0018*/ 	.word	0x00000000
	.align		4
        /*001c*/ 	.word	0xfffffffc


//--------------------- .text.triton_mm           --------------------------
	.section	.text.triton_mm,"ax",@progbits
	.sectionflags	@"SHF_BARRIERS=1"
	.align	128
        .global         triton_mm
        .type           triton_mm,@function
        .size           triton_mm,(.L_x_2 - triton_mm)
        .other          triton_mm,@"STO_CUDA_ENTRY STV_DEFAULT"
triton_mm:
.text.triton_mm:
[----:B------:R-:W1:Y:S02]  /*0000*/  LDC R1, c[0x0][0x28] ;  /* 0x00000a00ff017b82 */ /* 0x000e640000000800 */
[----:B------:R-:W2:Y:S02]  /*0010*/  LDC R7, c[0x0][0x228] ;  /* 0x00008a00ff077b82 */ /* 0x000ea40000000800 */
[----:B--2---:R-:W-:-:S05]  /*0020*/  IMAD R0, R7, 0xc00, RZ ;  /* 0x00000c0007007824 */ /* 0x004fca00078e02ff */
[----:B------:R-:W-:-:S13]  /*0030*/  ISETP.NE.AND P0, PT, R0, RZ, PT ;  /* 0x000000ff0000720c */ /* 0x000fda0003f05270 */
[----:B------:R-:W-:Y:S05]  /*0040*/  @!P0 EXIT ;  /* 0x000000000000894d */ /* 0x000fea0003800000 */
[----:B------:R-:W2:Y:S01]  /*0050*/  S2R R10, SR_CTAID.X ;  /* 0x00000000000a7919 */ /* 0x000ea20000002500 */
[----:B------:R-:W-:Y:S01]  /*0060*/  VIADD R0, R7, 0x3f ;  /* 0x0000003f07007836 */ /* 0x000fe20000000000 */
[----:B------:R-:W3:Y:S01]  /*0070*/  S2UR UR5, SR_CgaCtaId ;  /* 0x00000000000579c3 */ /* 0x000ee20000008800 */
[----:B------:R-:W-:Y:S01]  /*0080*/  UMOV UR4, 0x400 ;  /* 0x0000040000047882 */ /* 0x000fe20000000000 */
[----:B------:R-:W-:Y:S01]  /*0090*/  ULDC.64 UR16, c[0x0][0x208] ;  /* 0x0000820000107ab9 */ /* 0x000fe20000000a00 */
[----:B------:R-:W-:Y:S02]  /*00a0*/  CS2R R24, SRZ ;  /* 0x0000000000187805 */ /* 0x000fe4000001ff00 */
[----:B------:R-:W-:Y:S02]  /*00b0*/  SHF.R.S32.HI R3, RZ, 0x1f, R0 ;  /* 0x0000001fff037819 */ /* 0x000fe40000011400 */
[----:B------:R-:W-:Y:S02]  /*00c0*/  CS2R R26, SRZ ;  /* 0x00000000001a7805 */ /* 0x000fe4000001ff00 */
[----:B------:R-:W-:-:S02]  /*00d0*/  CS2R R28, SRZ ;  /* 0x00000000001c7805 */ /* 0x000fc4000001ff00 */
[----:B------:R-:W-:Y:S02]  /*00e0*/  CS2R R30, SRZ ;  /* 0x00000000001e7805 */ /* 0x000fe4000001ff00 */
[----:B------:R-:W-:Y:S02]  /*00f0*/  LEA.HI R3, R3, R0, RZ, 0x6 ;  /* 0x0000000003037211 */ /* 0x000fe400078f30ff */
[----:B------:R-:W-:Y:S02]  /*0100*/  CS2R R36, SRZ ;  /* 0x0000000000247805 */ /* 0x000fe4000001ff00 */
[----:B------:R-:W-:Y:S02]  /*0110*/  CS2R R38, SRZ ;  /* 0x0000000000267805 */ /* 0x000fe4000001ff00 */
[----:B------:R-:W-:Y:S02]  /*0120*/  CS2R R40, SRZ ;  /* 0x0000000000287805 */ /* 0x000fe4000001ff00 */
[----:B------:R-:W-:-:S02]  /*0130*/  CS2R R42, SRZ ;  /* 0x00000000002a7805 */ /* 0x000fc4000001ff00 */
[----:B------:R-:W-:Y:S02]  /*0140*/  CS2R R44, SRZ ;  /* 0x00000000002c7805 */ /* 0x000fe4000001ff00 */
[----:B------:R-:W-:Y:S02]  /*0150*/  CS2R R46, SRZ ;  /* 0x00000000002e7805 */ /* 0x000fe4000001ff00 */
[----:B------:R-:W-:Y:S02]  /*0160*/  CS2R R48, SRZ ;  /* 0x0000000000307805 */ /* 0x000fe4000001ff00 */
[----:B------:R-:W-:Y:S02]  /*0170*/  CS2R R50, SRZ ;  /* 0x0000000000327805 */ /* 0x000fe4000001ff00 */
[----:B------:R-:W-:Y:S02]  /*0180*/  CS2R R52, SRZ ;  /* 0x0000000000347805 */ /* 0x000fe4000001ff00 */
[----:B------:R-:W-:Y:S01]  /*0190*/  CS2R R54, SRZ ;  /* 0x0000000000367805 */ /* 0x000fe2000001ff00 */
[----:B------:R-:W-:Y:S01]  /*01a0*/  UMOV UR14, 0xffffffff ;  /* 0xffffffff000e7882 */ /* 0x000fe20000000000 */
[----:B---3--:R-:W-:-:S03]  /*01b0*/  UPRMT UR5, UR5, 0x654, UR4 ;  /* 0x0000065405057896 */ /* 0x008fc60008000004 */
[----:B------:R-:W-:Y:S01]  /*01c0*/  UMOV UR4, URZ ;  /* 0x0000003f00047c82 */ /* 0x000fe20008000000 */
[C---:B--2---:R-:W-:Y:S01]  /*01d0*/  IMAD.HI R2, R10.reuse, 0x2aaaaaab, RZ ;  /* 0x2aaaaaab0a027827 */ /* 0x044fe200078e02ff */
[----:B------:R-:W-:Y:S02]  /*01e0*/  IABS R11, R10 ;  /* 0x0000000a000b7213 */ /* 0x000fe40000000000 */
[----:B------:R-:W-:Y:S02]  /*01f0*/  ISETP.GE.AND P1, PT, R10, RZ, PT ;  /* 0x000000ff0a00720c */ /* 0x000fe40003f26270 */
[----:B------:R-:W-:-:S04]  /*0200*/  SHF.R.U32.HI R5, RZ, 0x1f, R2 ;  /* 0x0000001fff057819 */ /* 0x000fc80000011602 */
[----:B------:R-:W-:-:S05]  /*0210*/  LEA.HI.SX32 R5, R2, R5, 0x1a ;  /* 0x0000000502057211 */ /* 0x000fca00078fd2ff */
[C---:B------:R-:W-:Y:S02]  /*0220*/  IMAD.SHL.U32 R0, R5.reuse, 0x8, RZ ;  /* 0x0000000805007824 */ /* 0x040fe400078e00ff */
[----:B------:R-:W-:-:S03]  /*0230*/  IMAD R13, R5, -0x180, R10 ;  /* 0xfffffe80050d7824 */ /* 0x000fc600078e020a */
[----:B------:R-:W-:Y:S02]  /*0240*/  LEA.HI.SX32 R3, R3, -R0, 0x1a ;  /* 0x8000000003037211 */ /* 0x000fe400078fd2ff */
[----:B------:R-:W-:Y:S02]  /*0250*/  IABS R17, R13 ;  /* 0x0000000d00117213 */ /* 0x000fe40000000000 */
[----:B------:R-:W-:-:S04]  /*0260*/  VIMNMX R4, R3, 0x8, PT ;  /* 0x0000000803047848 */ /* 0x000fc80003fe0100 */
[-C--:B------:R-:W-:Y:S02]  /*0270*/  IABS R15, R4.reuse ;  /* 0x00000004000f7213 */ /* 0x080fe40000000000 */
[-C--:B------:R-:W-:Y:S02]  /*0280*/  IABS R12, R4.reuse ;  /* 0x00000004000c7213 */ /* 0x080fe40000000000 */
[----:B------:R-:W2:Y:S01]  /*0290*/  I2F.RP R6, R15 ;  /* 0x0000000f00067306 */ /* 0x000ea20000209400 */
[----:B------:R-:W-:-:S07]  /*02a0*/  LOP3.LUT R5, RZ, R4, RZ, 0x33, !PT ;  /* 0x00000004ff057212 */ /* 0x000fce00078e33ff */
[----:B--2---:R-:W2:Y:S02]  /*02b0*/  MUFU.RCP R6, R6 ;  /* 0x0000000600067308 */ /* 0x004ea40000001000 */
[----:B--2---:R-:W-:-:S06]  /*02c0*/  VIADD R2, R6, 0xffffffe ;  /* 0x0ffffffe06027836 */ /* 0x004fcc0000000000 */
[----:B------:R2:W3:Y:S02]  /*02d0*/  F2I.FTZ.U32.TRUNC.NTZ R3, R2 ;  /* 0x0000000200037305 */ /* 0x0004e4000021f000 */
[----:B--2---:R-:W-:Y:S02]  /*02e0*/  IMAD.MOV.U32 R2, RZ, RZ, RZ ;  /* 0x000000ffff027224 */ /* 0x004fe400078e00ff */
[----:B---3--:R-:W-:-:S04]  /*02f0*/  IMAD.MOV R8, RZ, RZ, -R3 ;  /* 0x000000ffff087224 */ /* 0x008fc800078e0a03 */
[----:B------:R-:W-:-:S04]  /*0300*/  IMAD R9, R8, R15, RZ ;  /* 0x0000000f08097224 */ /* 0x000fc800078e02ff */
[----:B------:R-:W-:Y:S01]  /*0310*/  IMAD.HI.U32 R8, R3, R9, R2 ;  /* 0x0000000903087227 */ /* 0x000fe200078e0002 */
[----:B------:R-:W-:-:S03]  /*0320*/  IABS R9, R7 ;  /* 0x0000000700097213 */ /* 0x000fc60000000000 */
[----:B------:R-:W-:Y:S02]  /*0330*/  IMAD.MOV.U32 R3, RZ, RZ, R11 ;  /* 0x000000ffff037224 */ /* 0x000fe400078e000b */
[----:B------:R-:W-:Y:S02]  /*0340*/  IMAD.MOV R11, RZ, RZ, -R12 ;  /* 0x000000ffff0b7224 */ /* 0x000fe400078e0a0c */
[----:B------:R-:W-:-:S04]  /*0350*/  IMAD.HI.U32 R2, R8, R3, RZ ;  /* 0x0000000308027227 */ /* 0x000fc800078e00ff */
[----:B------:R-:W-:Y:S02]  /*0360*/  IMAD R2, R2, R11, R3 ;  /* 0x0000000b02027224 */ /* 0x000fe400078e0203 */
[----:B------:R-:W-:Y:S02]  /*0370*/  IMAD.MOV.U32 R12, RZ, RZ, R9 ;  /* 0x000000ffff0c7224 */ /* 0x000fe400078e0009 */
[----:B------:R-:W2:Y:S01]  /*0380*/  S2R R9, SR_TID.X ;  /* 0x0000000000097919 */ /* 0x000ea20000002100 */
[----:B------:R-:W-:Y:S01]  /*0390*/  ISETP.GT.U32.AND P0, PT, R15, R2, PT ;  /* 0x000000020f00720c */ /* 0x000fe20003f04070 */
[----:B------:R-:W3:Y:S01]  /*03a0*/  I2F.RP R6, R12 ;  /* 0x0000000c00067306 */ /* 0x000ee20000209400 */
[----:B------:R-:W-:-:S11]  /*03b0*/  IMAD.HI.U32 R8, R8, R17, RZ ;  /* 0x0000001108087227 */ /* 0x000fd600078e00ff */
[----:B------:R-:W-:Y:S01]  /*03c0*/  @!P0 IMAD.IADD R2, R2, 0x1, -R15 ;  /* 0x0000000102028824 */ /* 0x000fe200078e0a0f */
[----:B---3--:R-:W3:Y:S04]  /*03d0*/  MUFU.RCP R6, R6 ;  /* 0x0000000600067308 */ /* 0x008ee80000001000 */
[----:B------:R-:W-:-:S13]  /*03e0*/  ISETP.GT.U32.AND P0, PT, R15, R2, PT ;  /* 0x000000020f00720c */ /* 0x000fda0003f04070 */
[----:B------:R-:W-:Y:S01]  /*03f0*/  @!P0 IMAD.IADD R2, R2, 0x1, -R15 ;  /* 0x0000000102028824 */ /* 0x000fe200078e0a0f */
[----:B------:R-:W-:Y:S01]  /*0400*/  ISETP.NE.AND P0, PT, R4, RZ, PT ;  /* 0x000000ff0400720c */ /* 0x000fe20003f05270 */
[----:B---3--:R-:W-:Y:S01]  /*0410*/  VIADD R3, R6, 0xffffffe ;  /* 0x0ffffffe06037836 */ /* 0x008fe20000000000 */
[----:B------:R-:W-:Y:S01]  /*0420*/  LOP3.LUT R4, R13, R4, RZ, 0x3c, !PT ;  /* 0x000000040d047212 */ /* 0x000fe200078e3cff */
[----:B------:R-:W-:Y:S02]  /*0430*/  @!P1 IMAD.MOV R2, RZ, RZ, -R2 ;  /* 0x000000ffff029224 */ /* 0x000fe400078e0a02 */
[----:B------:R-:W-:Y:S01]  /*0440*/  IMAD R6, R8, R11, R17 ;  /* 0x0000000b08067224 */ /* 0x000fe200078e0211 */
[----:B------:R-:W-:Y:S01]  /*0450*/  ISETP.GE.AND P1, PT, R4, RZ, PT ;  /* 0x000000ff0400720c */ /* 0x000fe20003f26270 */
[----:B------:R-:W3:Y:S01]  /*0460*/  F2I.FTZ.U32.TRUNC.NTZ R3, R3 ;  /* 0x0000000300037305 */ /* 0x000ee2000021f000 */
[----:B------:R-:W-:Y:S02]  /*0470*/  SEL R11, R5, R2, !P0 ;  /* 0x00000002050b7207 */ /* 0x000fe40004000000 */
[----:B--2---:R-:W-:-:S02]  /*0480*/  SHF.R.U32.HI R2, RZ, 0x2, R9 ;  /* 0x00000002ff027819 */ /* 0x004fc40000011609 */
[----:B------:R-:W-:Y:S01]  /*0490*/  ISETP.GT.U32.AND P3, PT, R15, R6, PT ;  /* 0x000000060f00720c */ /* 0x000fe20003f64070 */
[----:B------:R-:W-:Y:S01]  /*04a0*/  IMAD.IADD R10, R0, 0x1, R11 ;  /* 0x00000001000a7824 */ /* 0x000fe200078e020b */
[----:B------:R-:W-:Y:S01]  /*04b0*/  SGXT.U32 R11, R2, 0x5 ;  /* 0x00000005020b781a */ /* 0x000fe20000000000 */
[----:B------:R-:W-:Y:S02]  /*04c0*/  IMAD.MOV.U32 R2, RZ, RZ, RZ ;  /* 0x000000ffff027224 */ /* 0x000fe400078e00ff */
[----:B------:R-:W-:Y:S02]  /*04d0*/  IMAD.SHL.U32 R10, R10, 0x40, RZ ;  /* 0x000000400a0a7824 */ /* 0x000fe400078e00ff */
[----:B---3--:R-:W-:-:S03]  /*04e0*/  IMAD.MOV R17, RZ, RZ, -R3 ;  /* 0x000000ffff117224 */ /* 0x008fc600078e0a03 */
[----:B------:R-:W-:Y:S02]  /*04f0*/  LOP3.LUT R14, R10, R11, RZ, 0xfc, !PT ;  /* 0x0000000b0a0e7212 */ /* 0x000fe400078efcff */
[----:B------:R-:W-:Y:S01]  /*0500*/  LOP3.LUT R16, R10, 0x20, R11, 0xfe, !PT ;  /* 0x000000200a107812 */ /* 0x000fe200078efe0b */
[----:B------:R-:W-:Y:S01]  /*0510*/  IMAD R17, R17, R12, RZ ;  /* 0x0000000c11117224 */ /* 0x000fe200078e02ff */
[----:B------:R-:W-:Y:S01]  /*0520*/  IABS R0, R14 ;  /* 0x0000000e00007213 */ /* 0x000fe20000000000 */
[----:B------:R-:W-:Y:S02]  /*0530*/  @!P3 IMAD.IADD R6, R6, 0x1, -R15 ;  /* 0x000000010606b824 */ /* 0x000fe400078e0a0f */
[----:B------:R-:W-:Y:S01]  /*0540*/  IMAD.HI.U32 R2, R3, R17, R2 ;  /* 0x0000001103027227 */ /* 0x000fe200078e0002 */
[----:B------:R-:W-:Y:S02]  /*0550*/  IABS R17, R16 ;  /* 0x0000001000117213 */ /* 0x000fe40000000000 */
[----:B------:R-:W-:Y:S01]  /*0560*/  ISETP.GE.U32.AND P2, PT, R6, R15, PT ;  /* 0x0000000f0600720c */ /* 0x000fe20003f46070 */
[----:B------:R-:W-:-:S02]  /*0570*/  IMAD.MOV.U32 R3, RZ, RZ, R0 ;  /* 0x000000ffff037224 */ /* 0x000fc400078e0000 */
[----:B------:R-:W-:Y:S02]  /*0580*/  @!P3 VIADD R8, R8, 0x1 ;  /* 0x000000010808b836 */ /* 0x000fe40000000000 */
[----:B------:R-:W-:-:S04]  /*0590*/  IMAD.HI.U32 R0, R2, R3, RZ ;  /* 0x0000000302007227 */ /* 0x000fc800078e00ff */
[----:B------:R-:W-:-:S04]  /*05a0*/  IMAD.HI.U32 R2, R2, R17, RZ ;  /* 0x0000001102027227 */ /* 0x000fc800078e00ff */
[----:B------:R-:W-:Y:S02]  /*05b0*/  IMAD.MOV R0, RZ, RZ, -R0 ;  /* 0x000000ffff007224 */ /* 0x000fe400078e0a00 */
[----:B------:R-:W-:Y:S02]  /*05c0*/  IMAD.MOV R2, RZ, RZ, -R2 ;  /* 0x000000ffff027224 */ /* 0x000fe400078e0a02 */
[C---:B------:R-:W-:Y:S01]  /*05d0*/  IMAD R13, R12.reuse, R0, R3 ;  /* 0x000000000c0d7224 */ /* 0x040fe200078e0203 */
[----:B------:R-:W-:Y:S01]  /*05e0*/  SHF.R.U32.HI R3, RZ, 0x3, R9 ;  /* 0x00000003ff037819 */ /* 0x000fe20000011609 */
[----:B------:R-:W-:Y:S01]  /*05f0*/  IMAD R15, R12, R2, R17 ;  /* 0x000000020c0f7224 */ /* 0x000fe200078e0211 */
[----:B------:R-:W-:Y:S01]  /*0600*/  LOP3.LUT R2, R11, 0x20, RZ, 0xfc, !PT ;  /* 0x000000200b027812 */ /* 0x000fe200078efcff */
[----:B------:R-:W-:Y:S01]  /*0610*/  @P2 VIADD R8, R8, 0x1 ;  /* 0x0000000108082836 */ /* 0x000fe20000000000 */
[C---:B------:R-:W-:Y:S01]  /*0620*/  ISETP.GT.U32.AND P2, PT, R12.reuse, R13, PT ;  /* 0x0000000d0c00720c */ /* 0x040fe20003f44070 */
[----:B------:R-:W-:Y:S01]  /*0630*/  IMAD.SHL.U32 R0, R9, 0x8, RZ ;  /* 0x0000000809007824 */ /* 0x000fe200078e00ff */
[----:B------:R-:W-:Y:S01]  /*0640*/  ISETP.GT.U32.AND P3, PT, R12, R15, PT ;  /* 0x0000000f0c00720c */ /* 0x000fe20003f64070 */
[----:B------:R-:W-:Y:S01]  /*0650*/  @!P1 IMAD.MOV R8, RZ, RZ, -R8 ;  /* 0x000000ffff089224 */ /* 0x000fe200078e0a08 */
[----:B------:R-:W-:-:S02]  /*0660*/  SGXT.U32 R3, R3, 0x4 ;  /* 0x000000040303781a */ /* 0x000fc40000000000 */
[----:B------:R-:W-:Y:S02]  /*0670*/  LOP3.LUT R6, R0, 0x18, R9, 0x48, !PT ;  /* 0x0000001800067812 */ /* 0x000fe400078e4809 */
[----:B------:R-:W-:Y:S02]  /*0680*/  SEL R5, R5, R8, !P0 ;  /* 0x0000000805057207 */ /* 0x000fe40004000000 */
[----:B------:R-:W-:Y:S01]  /*0690*/  LOP3.LUT R4, R10, R3, RZ, 0xfc, !PT ;  /* 0x000000030a047212 */ /* 0x000fe200078efcff */
[----:B------:R-:W-:Y:S01]  /*06a0*/  IMAD R8, R2, 0x20, R6 ;  /* 0x0000002002087824 */ /* 0x000fe200078e0206 */
[----:B------:R-:W-:Y:S01]  /*06b0*/  ISETP.GE.AND P1, PT, R14, RZ, PT ;  /* 0x000000ff0e00720c */ /* 0x000fe20003f26270 */
[--C-:B------:R-:W-:Y:S01]  /*06c0*/  @!P2 IMAD.IADD R13, R13, 0x1, -R12.reuse ;  /* 0x000000010d0da824 */ /* 0x100fe200078e0a0c */
[----:B------:R-:W2:Y:S01]  /*06d0*/  LDC.64 R2, c[0x0][0x218] ;  /* 0x00008600ff027b82 */ /* 0x000ea20000000a00 */
[----:B------:R-:W-:Y:S01]  /*06e0*/  @!P3 IMAD.IADD R15, R15, 0x1, -R12 ;  /* 0x000000010f0fb824 */ /* 0x000fe200078e0a0c */
[----:B------:R-:W-:Y:S01]  /*06f0*/  ISETP.GE.AND P3, PT, R16, RZ, PT ;  /* 0x000000ff1000720c */ /* 0x000fe20003f66270 */
[----:B------:R-:W-:Y:S01]  /*0700*/  IMAD.SHL.U32 R5, R5, 0x40, RZ ;  /* 0x0000004005057824 */ /* 0x000fe200078e00ff */
[C---:B------:R-:W-:Y:S01]  /*0710*/  ISETP.GT.U32.AND P0, PT, R12.reuse, R13, PT ;  /* 0x0000000d0c00720c */ /* 0x040fe20003f04070 */
[----:B------:R-:W-:Y:S01]  /*0720*/  IMAD R6, R11, 0x20, R6 ;  /* 0x000000200b067824 */ /* 0x000fe200078e0206 */
[----:B------:R-:W-:-:S02]  /*0730*/  ISETP.GT.U32.AND P2, PT, R12, R15, PT ;  /* 0x0000000f0c00720c */ /* 0x000fc40003f44070 */
[----:B------:R-:W-:Y:S02]  /*0740*/  LOP3.LUT R18, R5, R11, RZ, 0xfc, !PT ;  /* 0x0000000b05127212 */ /* 0x000fe400078efcff */
[----:B------:R-:W-:Y:S02]  /*0750*/  LOP3.LUT R20, R5, 0x20, R11, 0xfe, !PT ;  /* 0x0000002005147812 */ /* 0x000fe400078efe0b */
[----:B------:R-:W3:Y:S01]  /*0760*/  LDC.64 R10, c[0x0][0x210] ;  /* 0x00008400ff0a7b82 */ /* 0x000ee20000000a00 */
[----:B------:R-:W-:Y:S01]  /*0770*/  IMAD.HI R14, R18, 0x2aaaaaab, RZ ;  /* 0x2aaaaaab120e7827 */ /* 0x000fe200078e02ff */
[----:B------:R-:W-:-:S03]  /*0780*/  LEA R35, R8, UR5, 0x1 ;  /* 0x0000000508237c11 */ /* 0x000fc6000f8e08ff */
[----:B------:R-:W-:Y:S01]  /*0790*/  IMAD.HI R16, R20, 0x2aaaaaab, RZ ;  /* 0x2aaaaaab14107827 */ /* 0x000fe200078e02ff */
[----:B------:R-:W-:-:S03]  /*07a0*/  SHF.R.U32.HI R17, RZ, 0x1f, R14 ;  /* 0x0000001fff117819 */ /* 0x000fc6000001160e */
[----:B------:R-:W-:Y:S01]  /*07b0*/  @!P0 IMAD.IADD R13, R13, 0x1, -R12 ;  /* 0x000000010d0d8824 */ /* 0x000fe200078e0a0c */
[----:B------:R-:W-:Y:S01]  /*07c0*/  SHF.R.U32.HI R19, RZ, 0x1f, R16 ;  /* 0x0000001fff137819 */ /* 0x000fe20000011610 */
[----:B------:R-:W-:Y:S01]  /*07d0*/  @!P2 IMAD.IADD R15, R15, 0x1, -R12 ;  /* 0x000000010f0fa824 */ /* 0x000fe200078e0a0c */
[----:B------:R-:W-:Y:S01]  /*07e0*/  LEA.HI R17, R14, R17, RZ, 0x17 ;  /* 0x000000110e117211 */ /* 0x000fe200078fb8ff */
[----:B------:R-:W-:Y:S01]  /*07f0*/  @!P1 IMAD.MOV R13, RZ, RZ, -R13 ;  /* 0x000000ffff0d9224 */ /* 0x000fe200078e0a0d */
[----:B------:R-:W-:Y:S01]  /*0800*/  LEA.HI R19, R16, R19, RZ, 0x17 ;  /* 0x0000001310137211 */ /* 0x000fe200078fb8ff */
[----:B------:R-:W-:Y:S01]  /*0810*/  @!P3 IMAD.MOV R15, RZ, RZ, -R15 ;  /* 0x000000ffff0fb224 */ /* 0x000fe200078e0a0f */
[----:B------:R-:W-:Y:S01]  /*0820*/  ISETP.NE.AND P0, PT, R7, RZ, PT ;  /* 0x000000ff0700720c */ /* 0x000fe20003f05270 */
[----:B------:R-:W-:Y:S01]  /*0830*/  IMAD R17, R17, -0xc00, R18 ;  /* 0xfffff40011117824 */ /* 0x000fe200078e0212 */
[----:B------:R-:W-:Y:S01]  /*0840*/  LOP3.LUT R14, RZ, R7, RZ, 0x33, !PT ;  /* 0x00000007ff0e7212 */ /* 0x000fe200078e33ff */
[----:B------:R-:W-:Y:S01]  /*0850*/  IMAD R19, R19, -0xc00, R20 ;  /* 0xfffff40013137824 */ /* 0x000fe200078e0214 */
[----:B------:R-:W-:Y:S01]  /*0860*/  LOP3.LUT R12, R0, 0x18, RZ, 0xc0, !PT ;  /* 0x00000018000c7812 */ /* 0x000fe200078ec0ff */
[----:B------:R-:W-:Y:S01]  /*0870*/  IMAD.MOV.U32 R20, RZ, RZ, RZ ;  /* 0x000000ffff147224 */ /* 0x000fe200078e00ff */
[----:B------:R-:W-:-:S02]  /*0880*/  SEL R13, R14, R13, !P0 ;  /* 0x0000000d0e0d7207 */ /* 0x000fc40004000000 */
[----:B------:R-:W-:Y:S01]  /*0890*/  SEL R15, R14, R15, !P0 ;  /* 0x0000000f0e0f7207 */ /* 0x000fe20004000000 */
[--C-:B------:R-:W-:Y:S02]  /*08a0*/  IMAD R17, R17, 0xc00, R12.reuse ;  /* 0x00000c0011117824 */ /* 0x100fe400078e020c */
[--C-:B------:R-:W-:Y:S02]  /*08b0*/  IMAD R21, R19, 0xc00, R12.reuse ;  /* 0x00000c0013157824 */ /* 0x100fe400078e020c */
[--C-:B------:R-:W-:Y:S02]  /*08c0*/  IMAD R13, R13, 0xc00, R12.reuse ;  /* 0x00000c000d0d7824 */ /* 0x100fe400078e020c */
[----:B------:R-:W-:Y:S02]  /*08d0*/  IMAD R15, R15, 0xc00, R12 ;  /* 0x00000c000f0f7824 */ /* 0x000fe400078e020c */
[----:B--2---:R-:W-:-:S04]  /*08e0*/  IMAD.WIDE R32, R17, 0x2, R2 ;  /* 0x0000000211207825 */ /* 0x004fc800078e0202 */
[----:B------:R-:W-:Y:S01]  /*08f0*/  IMAD.WIDE R2, R21, 0x2, R2 ;  /* 0x0000000215027825 */ /* 0x000fe200078e0202 */
[----:B------:R-:W-:Y:S02]  /*0900*/  LEA R21, R6, UR5, 0x1 ;  /* 0x0000000506157c11 */ /* 0x000fe4000f8e08ff */
[----:B------:R-:W-:Y:S01]  /*0910*/  IADD3 R12, P1, R32, 0x40, RZ ;  /* 0x00000040200c7810 */ /* 0x000fe20007f3e0ff */
[----:B---3--:R-:W-:-:S04]  /*0920*/  IMAD.WIDE R18, R13, 0x2, R10 ;  /* 0x000000020d127825 */ /* 0x008fc800078e020a */
[----:B------:R-:W-:Y:S01]  /*0930*/  IMAD.WIDE R22, R15, 0x2, R10 ;  /* 0x000000020f167825 */ /* 0x000fe200078e020a */
[----:B------:R-:W-:Y:S01]  /*0940*/  @!PT LDS RZ, [RZ] ;  /* 0x00000000fffff984 */ /* 0x000fe20000000800 */
[----:B------:R-:W-:Y:S01]  /*0950*/  @!PT LDS RZ, [RZ] ;  /* 0x00000000fffff984 */ /* 0x000fe20000000800 */
[----:B------:R-:W-:Y:S01]  /*0960*/  @!PT LDS RZ, [RZ] ;  /* 0x00000000fffff984 */ /* 0x000fe20000000800 */
[----:B------:R2:W-:Y:S01]  /*0970*/  LDGSTS.E.BYPASS.128 [R21], desc[UR16][R18.64] ;  /* 0x0000000012157fae */ /* 0x0005e2000b901c50 */
[----:B------:R-:W-:Y:S02]  /*0980*/  IADD3 R10, P2, R18, 0x40, RZ ;  /* 0x00000040120a7810 */ /* 0x000fe40007f5e0ff */
[----:B------:R-:W-:Y:S01]  /*0990*/  IMAD.X R13, RZ, RZ, R33, P1 ;  /* 0x000000ffff0d7224 */ /* 0x000fe200008e0621 */
[----:B------:R3:W-:Y:S01]  /*09a0*/  LDGSTS.E.BYPASS.128 [R35], desc[UR16][R22.64] ;  /* 0x0000000016237fae */ /* 0x0007e2000b901c50 */
[----:B------:R-:W-:Y:S01]  /*09b0*/  IADD3 R11, P0, R22, 0x40, RZ ;  /* 0x00000040160b7810 */ /* 0x000fe20007f1e0ff */
[----:B------:R-:W-:Y:S02]  /*09c0*/  IMAD.X R17, RZ, RZ, R19, P2 ;  /* 0x000000ffff117224 */ /* 0x000fe400010e0613 */
[----:B------:R-:W0:Y:S02]  /*09d0*/  LDGDEPBAR ;  /* 0x00000000000079af */ /* 0x000e240000000000 */
[----:B------:R-:W-:Y:S01]  /*09e0*/  IMAD.X R14, RZ, RZ, R23, P0 ;  /* 0x000000ffff0e7224 */ /* 0x000fe200000e0617 */
[----:B------:R-:W-:Y:S01]  /*09f0*/  IADD3 R15, P0, R2, 0x40, RZ ;  /* 0x00000040020f7810 */ /* 0x000fe20007f1e0ff */
[----:B------:R4:W-:Y:S01]  /*0a00*/  LDGSTS.E.BYPASS.128 [R21+0x2000], desc[UR16][R32.64] ;  /* 0x0200000020157fae */ /* 0x0009e2000b901c50 */
[----:B--2---:R-:W-:-:S02]  /*0a10*/  SHF.R.U32.HI R19, RZ, 0x5, R9 ;  /* 0x00000005ff137819 */ /* 0x004fc40000011609 */
[----:B------:R-:W-:Y:S01]  /*0a20*/  SHF.R.U32.HI R18, RZ, 0x3, R9 ;  /* 0x00000003ff127819 */ /* 0x000fe20000011609 */
[----:B------:R2:W-:Y:S01]  /*0a30*/  LDGSTS.E.BYPASS.128 [R35+0x2000], desc[UR16][R2.64] ;  /* 0x0200000002237fae */ /* 0x0005e2000b901c50 */
[----:B------:R-:W-:Y:S01]  /*0a40*/  IMAD.X R16, RZ, RZ, R3, P0 ;  /* 0x000000ffff107224 */ /* 0x000fe200000e0603 */
[----:B---3--:R-:W-:Y:S02]  /*0a50*/  LOP3.LUT R22, R19, 0x7fffffc, RZ, 0xc0, !PT ;  /* 0x07fffffc13167812 */ /* 0x008fe400078ec0ff */
[----:B------:R-:W0:Y:S01]  /*0a60*/  LDGDEPBAR ;  /* 0x00000000000079af */ /* 0x000e220000000000 */
[----:B----4-:R-:W-:Y:S02]  /*0a70*/  CS2R R32, SRZ ;  /* 0x0000000000207805 */ /* 0x010fe4000001ff00 */
[----:B--2---:R-:W-:-:S07]  /*0a80*/  CS2R R34, SRZ ;  /* 0x0000000000227805 */ /* 0x004fce000001ff00 */
.L_x_0:
[----:B--2---:R-:W2:Y:S01]  /*0a90*/  SHFL.IDX PT, R2, R22, RZ, 0x1f ;  /* 0x00001fff16027589 */ /* 0x004ea200000e0000 */
[----:B------:R-:W-:Y:S01]  /*0aa0*/  UIADD3 UR14, UR14, 0x1, URZ ;  /* 0x000000010e0e7890 */ /* 0x000fe2000fffe03f */
[----:B------:R-:W-:-:S04]  /*0ab0*/  DEPBAR.LE SB0, 0x0 ;  /* 0x000080000000791a */ /* 0x000fc80000000000 */
[----:B------:R-:W-:Y:S01]  /*0ac0*/  UISETP.GE.AND UP0, UPT, UR14, 0x2, UPT ;  /* 0x000000020e00788c */ /* 0x000fe2000bf06270 */
[----:B------:R-:W-:Y:S01]  /*0ad0*/  BAR.SYNC.DEFER_BLOCKING 0x0 ;  /* 0x0000000000007b1d */ /* 0x000fe20000010000 */
[----:B------:R-:W-:Y:S01]  /*0ae0*/  UIADD3 UR4, UR4, 0x1, URZ ;  /* 0x0000000104047890 */ /* 0x000fe2000fffe03f */
[C---:B------:R-:W-:Y:S01]  /*0af0*/  ISETP.GE.U32.AND P0, PT, R20.reuse, 0xbe0, PT ;  /* 0x00000be01400780c */ /* 0x040fe20003f06070 */
[----:B------:R-:W-:Y:S01]  /*0b00*/  USEL UR14, UR14, URZ, !UP0 ;  /* 0x0000003f0e0e7287 */ /* 0x000fe2000c000000 */
[----:B------:R-:W-:Y:S02]  /*0b10*/  IMAD.MOV.U32 R3, RZ, RZ, R17 ;  /* 0x000000ffff037224 */ /* 0x000fe400078e0011 */
[----:B------:R-:W-:Y:S01]  /*0b20*/  UMOV UR11, 0x80000020 ;  /* 0x80000020000b7882 */ /* 0x000fe20000000000 */
[----:B------:R-:W-:Y:S01]  /*0b30*/  VIADD R20, R20, 0x20 ;  /* 0x0000002014147836 */ /* 0x000fe20000000000 */
[----:B--2---:R-:W-:Y:S01]  /*0b40*/  R2UR UR6, R2 ;  /* 0x00000000020672ca */ /* 0x004fe200000e0000 */
[----:B------:R-:W-:Y:S01]  /*0b50*/  IMAD.MOV.U32 R2, RZ, RZ, R10 ;  /* 0x000000ffff027224 */ /* 0x000fe200078e000a */
[----:B------:R-:W-:Y:S01]  /*0b60*/  IADD3 R10, P4, R10, 0x40, RZ ;  /* 0x000000400a0a7810 */ /* 0x000fe20007f9e0ff */
[----:B------:R-:W-:-:S04]  /*0b70*/  WARPGROUP.ARRIVE ;  /* 0x00000000000079c5 */ /* 0x000fc80000000000 */
[----:B------:R-:W-:-:S06]  /*0b80*/  IMAD.X R17, RZ, RZ, R17, P4 ;  /* 0x000000ffff117224 */ /* 0x000fcc00020e0611 */
[----:B------:R-:W-:Y:S02]  /*0b90*/  USHF.L.U32 UR7, UR6, 0x6, URZ ;  /* 0x0000000606077899 */ /* 0x000fe4000800063f */
[----:B------:R-:W-:Y:S02]  /*0ba0*/  ULEA UR6, UR14, UR5, 0xc ;  /* 0x000000050e067291 */ /* 0x000fe4000f8e603f */
[----:B------:R-:W-:Y:S02]  /*0bb0*/  ULOP3.LUT UR7, UR7, 0xc0, URZ, 0xc0, !UPT ;  /* 0x000000c007077892 */ /* 0x000fe4000f8ec03f */
[----:B------:R-:W-:Y:S02]  /*0bc0*/  USHF.R.U32.HI UR8, URZ, 0x4, UR6 ;  /* 0x000000043f087899 */ /* 0x000fe40008011606 */
[----:B------:R-:W-:Y:S02]  /*0bd0*/  UIADD3 UR6, UR6, 0x2000, URZ ;  /* 0x0000200006067890 */ /* 0x000fe4000fffe03f */
[----:B------:R-:W-:-:S02]  /*0be0*/  ULOP3.LUT UR8, UR8, 0x3fff, URZ, 0xc0, !UPT ;  /* 0x00003fff08087892 */ /* 0x000fc4000f8ec03f */
[----:B------:R-:W-:Y:S02]  /*0bf0*/  USHF.R.U32.HI UR6, URZ, 0x4, UR6 ;  /* 0x000000043f067899 */ /* 0x000fe40008011606 */
[----:B------:R-:W-:Y:S02]  /*0c00*/  UIADD3 UR12, UP0, UR7, UR8, URZ ;  /* 0x00000008070c7290 */ /* 0x000fe4000ff1e03f */
[----:B------:R-:W-:Y:S02]  /*0c10*/  ULOP3.LUT UR6, UR6, 0x3fff, URZ, 0xc0, !UPT ;  /* 0x00003fff06067892 */ /* 0x000fe4000f8ec03f */
[----:B------:R-:W-:Y:S02]  /*0c20*/  UIADD3.X UR13, URZ, URZ, URZ, UP0, !UPT ;  /* 0x0000003f3f0d7290 */ /* 0x000fe400087fe43f */
[----:B------:R-:W-:Y:S02]  /*0c30*/  ULOP3.LUT UR10, UR6, 0x1000000, URZ, 0xfc, !UPT ;  /* 0x01000000060a7892 */ /* 0x000fe4000f8efc3f */
[----:B------:R-:W-:-:S02]  /*0c40*/  ULOP3.LUT UR8, UR12, 0x1000000, URZ, 0xfc, !UPT ;  /* 0x010000000c087892 */ /* 0x000fc4000f8efc3f */
[----:B------:R-:W-:Y:S01]  /*0c50*/  ULOP3.LUT UR9, UR13, 0x80000020, URZ, 0xfc, !UPT ;  /* 0x800000200d097892 */ /* 0x000fe2000f8efc3f */
[----:B------:R-:W-:Y:S01]  /*0c60*/  UMOV UR7, URZ ;  /* 0x0000003f00077c82 */ /* 0x000fe20008000000 */
[----:B------:R-:W-:-:S04]  /*0c70*/  UISETP.GE.AND UP0, UPT, UR4, 0x2, UPT ;  /* 0x000000020400788c */ /* 0x000fc8000bf06270 */
[----:B------:R-:W-:-:S03]  /*0c80*/  USEL UR4, UR4, URZ, !UP0 ;  /* 0x0000003f04047287 */ /* 0x000fc6000c000000 */
[----:B------:R-:W-:Y:S01]  /*0c90*/  HGMMA.64x64x16.F32.BF16 R24, gdesc[UR8], R24 ;  /* 0x00e00000081879f0 */ /* 0x000fe20008701818 */
[----:B------:R-:W-:Y:S01]  /*0ca0*/  UMOV UR8, 0x1000002 ;  /* 0x0100000200087882 */ /* 0x000fe20000000000 */
[----:B------:R-:W-:Y:S02]  /*0cb0*/  UMOV UR9, 0x80000020 ;  /* 0x8000002000097882 */ /* 0x000fe40000000000 */
[----:B------:R-:W-:Y:S02]  /*0cc0*/  UIADD3.64 UR10, UR6, UR8, URZ ;  /* 0x00000008060a7297 */ /* 0x000fe4000fffe03f */
[----:B------:R-:W-:Y:S02]  /*0cd0*/  UIADD3.64 UR8, UR12, UR8, URZ ;  /* 0x000000080c087297 */ /* 0x000fe4000fffe03f */
[----:B------:R-:W-:-:S06]  /*0ce0*/  ULEA UR6, UR4, UR5, 0xc ;  /* 0x0000000504067291 */ /* 0x000fcc000f8e603f */
[----:B------:R-:W-:Y:S02]  /*0cf0*/  LEA R21, R6, UR6, 0x1 ;  /* 0x0000000606157c11 */ /* 0x000fe4000f8e08ff */
[----:B------:R-:W-:Y:S01]  /*0d00*/  LEA R23, R8, UR6, 0x1 ;  /* 0x0000000608177c11 */ /* 0x000fe2000f8e08ff */
[----:B------:R-:W-:Y:S03]  /*0d10*/  HGMMA.64x64x16.F32.BF16 R24, gdesc[UR8], R24, gsb0 ;  /* 0x00e00000081879f0 */ /* 0x000fe60008001818 */
[----:B------:R-:W-:Y:S02]  /*0d20*/  WARPGROUP.DEPBAR.LE gsb0, 0x1 ;  /* 0x00008000000079c5 */ /* 0x000fe40000010100 */
[----:B------:R-:W-:Y:S06]  /*0d30*/  BAR.SYNC.DEFER_BLOCKING 0x0 ;  /* 0x0000000000007b1d */ /* 0x000fec0000010000 */
[----:B------:R-:W-:Y:S01]  /*0d40*/  @!PT LDS RZ, [RZ] ;  /* 0x00000000fffff984 */ /* 0x000fe20000000800 */
[----:B------:R-:W-:Y:S01]  /*0d50*/  @!PT LDS RZ, [RZ] ;  /* 0x00000000fffff984 */ /* 0x000fe20000000800 */
[----:B------:R-:W-:Y:S01]  /*0d60*/  @!PT LDS RZ, [RZ] ;  /* 0x00000000fffff984 */ /* 0x000fe20000000800 */
[----:B------:R2:W-:Y:S02]  /*0d70*/  LDGSTS.E.BYPASS.128 [R21], desc[UR16][R2.64], !P0 ;  /* 0x0000000002157fae */ /* 0x0005e4000c101c50 */
[----:B--2---:R-:W-:Y:S01]  /*0d80*/  IMAD.MOV.U32 R2, RZ, RZ, R11 ;  /* 0x000000ffff027224 */ /* 0x004fe200078e000b */
[----:B------:R-:W-:Y:S01]  /*0d90*/  IADD3 R11, P3, R11, 0x40, RZ ;  /* 0x000000400b0b7810 */ /* 0x000fe20007f7e0ff */
[----:B------:R-:W-:-:S04]  /*0da0*/  IMAD.MOV.U32 R3, RZ, RZ, R14 ;  /* 0x000000ffff037224 */ /* 0x000fc800078e000e */
[----:B------:R-:W-:Y:S01]  /*0db0*/  IMAD.X R14, RZ, RZ, R14, P3 ;  /* 0x000000ffff0e7224 */ /* 0x000fe200018e060e */
[----:B------:R2:W-:Y:S04]  /*0dc0*/  LDGSTS.E.BYPASS.128 [R23], desc[UR16][R2.64], !P0 ;  /* 0x0000000002177fae */ /* 0x0005e8000c101c50 */
[----:B------:R-:W0:Y:S01]  /*0dd0*/  LDGDEPBAR ;  /* 0x00000000000079af */ /* 0x000e220000000000 */
[----:B--2---:R-:W-:Y:S01]  /*0de0*/  IMAD.MOV.U32 R2, RZ, RZ, R12 ;  /* 0x000000ffff027224 */ /* 0x004fe200078e000c */
[----:B------:R-:W-:Y:S01]  /*0df0*/  IADD3 R12, P2, R12, 0x40, RZ ;  /* 0x000000400c0c7810 */ /* 0x000fe20007f5e0ff */
[----:B------:R-:W-:-:S04]  /*0e00*/  IMAD.MOV.U32 R3, RZ, RZ, R13 ;  /* 0x000000ffff037224 */ /* 0x000fc800078e000d */
[----:B------:R-:W-:Y:S01]  /*0e10*/  IMAD.X R13, RZ, RZ, R13, P2 ;  /* 0x000000ffff0d7224 */ /* 0x000fe200010e060d */
[----:B------:R2:W-:Y:S02]  /*0e20*/  LDGSTS.E.BYPASS.128 [R21+0x2000], desc[UR16][R2.64], !P0 ;  /* 0x0200000002157fae */ /* 0x0005e4000c101c50 */
[----:B--2---:R-:W-:Y:S01]  /*0e30*/  IMAD.MOV.U32 R2, RZ, RZ, R15 ;  /* 0x000000ffff027224 */ /* 0x004fe200078e000f */
[----:B------:R-:W-:Y:S01]  /*0e40*/  IADD3 R15, P1, R15, 0x40, RZ ;  /* 0x000000400f0f7810 */ /* 0x000fe20007f3e0ff */
[----:B------:R-:W-:-:S04]  /*0e50*/  IMAD.MOV.U32 R3, RZ, RZ, R16 ;  /* 0x000000ffff037224 */ /* 0x000fc800078e0010 */
[----:B------:R-:W-:Y:S01]  /*0e60*/  IMAD.X R16, RZ, RZ, R16, P1 ;  /* 0x000000ffff107224 */ /* 0x000fe200008e0610 */
[----:B------:R2:W-:Y:S04]  /*0e70*/  LDGSTS.E.BYPASS.128 [R23+0x2000], desc[UR16][R2.64], !P0 ;  /* 0x0200000002177fae */ /* 0x0005e8000c101c50 */
[----:B------:R-:W0:Y:S01]  /*0e80*/  LDGDEPBAR ;  /* 0x00000000000079af */ /* 0x000e220000000000 */
[----:B------:R-:W-:Y:S05]  /*0e90*/  @!P0 BRA `(.L_x_0) ;  /* 0xfffffff800fc8947 */ /* 0x000fea000383ffff */
[----:B------:R-:W-:Y:S02]  /*0ea0*/  WARPGROUP.DEPBAR.LE gsb0, 0x0 ;  /* 0x00008000000079c5 */ /* 0x000fe40000010000 */
[----:B------:R-:W-:-:S04]  /*0eb0*/  DEPBAR.LE SB0, 0x0 ;  /* 0x000080000000791a */ /* 0x000fc80000000000 */
[----:B--2---:R-:W-:Y:S01]  /*0ec0*/  IMAD.SHL.U32 R2, R18, 0x4, RZ ;  /* 0x0000000412027824 */ /* 0x004fe200078e00ff */
[----:B------:R-:W-:Y:S02]  /*0ed0*/  LOP3.LUT R9, R9, 0xf, RZ, 0xc0, !PT ;  /* 0x0000000f09097812 */ /* 0x000fe400078ec0ff */
[----:B------:R-:W-:Y:S02]  /*0ee0*/  LOP3.LUT R19, R19, 0x3, RZ, 0xc0, !PT ;  /* 0x0000000313137812 */ /* 0x000fe400078ec0ff */
[----:B------:R-:W-:Y:S02]  /*0ef0*/  LOP3.LUT R2, R2, 0x8, RZ, 0xc0, !PT ;  /* 0x0000000802027812 */ /* 0x000fe400078ec0ff */
[----:B------:R-:W-:Y:S02]  /*0f00*/  LOP3.LUT R18, R18, 0x3, RZ, 0xc0, !PT ;  /* 0x0000000312127812 */ /* 0x000fe400078ec0ff */
[----:B------:R-:W-:Y:S01]  /*0f10*/  F2FP.BF16.F32.PACK_AB R24, R25, R24 ;  /* 0x000000181918723e */ /* 0x000fe200000010ff */
[----:B------:R-:W-:Y:S01]  /*0f20*/  IMAD R2, R9, 0x48, R2 ;  /* 0x0000004809027824 */ /* 0x000fe200078e0202 */
[----:B------:R-:W-:Y:S01]  /*0f30*/  F2FP.BF16.F32.PACK_AB R25, R27, R26 ;  /* 0x0000001a1b19723e */ /* 0x000fe200000010ff */
[----:B------:R-:W-:Y:S01]  /*0f40*/  IMAD R3, R19, 0x4, R18 ;  /* 0x0000000413037824 */ /* 0x000fe200078e0212 */
[----:B------:R-:W-:Y:S01]  /*0f50*/  F2FP.BF16.F32.PACK_AB R32, R33, R32 ;  /* 0x000000202120723e */ /* 0x000fe200000010ff */
[----:B------:R-:W-:Y:S01]  /*0f60*/  IMAD R19, R19, 0x480, R2 ;  /* 0x0000048013137824 */ /* 0x000fe200078e0202 */
[----:B------:R-:W-:-:S02]  /*0f70*/  F2FP.BF16.F32.PACK_AB R26, R29, R28 ;  /* 0x0000001c1d1a723e */ /* 0x000fc400000010ff */
[----:B------:R-:W-:Y:S02]  /*0f80*/  F2FP.BF16.F32.PACK_AB R27, R31, R30 ;  /* 0x0000001e1f1b723e */ /* 0x000fe400000010ff */
[----:B------:R-:W-:Y:S02]  /*0f90*/  F2FP.BF16.F32.PACK_AB R33, R35, R34 ;  /* 0x000000222321723e */ /* 0x000fe400000010ff */
[----:B------:R-:W-:Y:S02]  /*0fa0*/  F2FP.BF16.F32.PACK_AB R40, R41, R40 ;  /* 0x000000282928723e */ /* 0x000fe400000010ff */
[----:B------:R-:W-:Y:S01]  /*0fb0*/  LEA R20, R19, UR5, 0x1 ;  /* 0x0000000513147c11 */ /* 0x000fe2000f8e08ff */
[----:B------:R-:W-:Y:S01]  /*0fc0*/  BAR.SYNC.DEFER_BLOCKING 0x0 ;  /* 0x0000000000007b1d */ /* 0x000fe20000010000 */
[----:B------:R-:W-:Y:S02]  /*0fd0*/  F2FP.BF16.F32.PACK_AB R34, R37, R36 ;  /* 0x000000242522723e */ /* 0x000fe400000010ff */
[----:B------:R-:W-:-:S02]  /*0fe0*/  F2FP.BF16.F32.PACK_AB R35, R39, R38 ;  /* 0x000000262723723e */ /* 0x000fc400000010ff */
[----:B------:R-:W-:Y:S02]  /*0ff0*/  F2FP.BF16.F32.PACK_AB R41, R43, R42 ;  /* 0x0000002a2b29723e */ /* 0x000fe400000010ff */
[----:B------:R-:W-:Y:S02]  /*1000*/  F2FP.BF16.F32.PACK_AB R48, R49, R48 ;  /* 0x000000303130723e */ /* 0x000fe400000010ff */
[----:B------:R-:W-:Y:S02]  /*1010*/  F2FP.BF16.F32.PACK_AB R42, R45, R44 ;  /* 0x0000002c2d2a723e */ /* 0x000fe400000010ff */
[----:B------:R-:W-:Y:S02]  /*1020*/  F2FP.BF16.F32.PACK_AB R43, R47, R46 ;  /* 0x0000002e2f2b723e */ /* 0x000fe400000010ff */
[----:B------:R-:W-:Y:S02]  /*1030*/  F2FP.BF16.F32.PACK_AB R49, R51, R50 ;  /* 0x000000323331723e */ /* 0x000fe400000010ff */
[----:B------:R-:W-:-:S02]  /*1040*/  F2FP.BF16.F32.PACK_AB R50, R53, R52 ;  /* 0x000000343532723e */ /* 0x000fc400000010ff */
[----:B------:R-:W-:Y:S02]  /*1050*/  F2FP.BF16.F32.PACK_AB R51, R55, R54 ;  /* 0x000000363733723e */ /* 0x000fe400000010ff */
[----:B------:R-:W-:Y:S02]  /*1060*/  LOP3.LUT R2, R0, 0x38, RZ, 0xc0, !PT ;  /* 0x0000003800027812 */ /* 0x000fe400078ec0ff */
[----:B------:R-:W-:Y:S02]  /*1070*/  LOP3.LUT R5, R5, 0x38, R0, 0xf8, !PT ;  /* 0x0000003805057812 */ /* 0x000fe400078ef800 */
[C---:B------:R-:W-:Y:S01]  /*1080*/  LOP3.LUT R0, R4.reuse, 0x10, RZ, 0xfc, !PT ;  /* 0x0000001004007812 */ /* 0x040fe200078efcff */
[----:B------:R2:W-:Y:S01]  /*1090*/  STSM.16.M88.4 [R20], R24 ;  /* 0x0000001814007844 */ /* 0x0005e20000000200 */
[----:B------:R-:W-:Y:S01]  /*10a0*/  IMAD R2, R3, 0x48, R2 ;  /* 0x0000004803027824 */ /* 0x000fe200078e0202 */
[----:B------:R-:W-:Y:S01]  /*10b0*/  ISETP.GE.AND P0, PT, R5, 0xc00, PT ;  /* 0x00000c000500780c */ /* 0x000fe20003f06270 */
[C---:B------:R-:W-:Y:S01]  /*10c0*/  IMAD R23, R4.reuse, 0xc00, R5 ;  /* 0x00000c0004177824 */ /* 0x040fe200078e0205 */
[----:B------:R-:W-:Y:S01]  /*10d0*/  STSM.16.M88.4 [R20+0x20], R32 ;  /* 0x0000202014007844 */ /* 0x000fe20000000200 */
[----:B------:R-:W-:-:S02]  /*10e0*/  LOP3.LUT R6, R4, 0x20, RZ, 0xfc, !PT ;  /* 0x0000002004067812 */ /* 0x000fc400078efcff */
[----:B------:R-:W-:Y:S01]  /*10f0*/  LEA R22, R2, UR5, 0x1 ;  /* 0x0000000502167c11 */ /* 0x000fe2000f8e08ff */
[----:B------:R-:W-:Y:S01]  /*1100*/  STSM.16.M88.4 [R20+0x40], R40 ;  /* 0x0000402814007844 */ /* 0x000fe20000000200 */
[----:B------:R-:W3:Y:S01]  /*1110*/  LDC.64 R2, c[0x0][0x220] ;  /* 0x00008800ff027b82 */ /* 0x000ee20000000a00 */
[C---:B------:R-:W-:Y:S01]  /*1120*/  ISETP.LT.AND P1, PT, R4.reuse, R7, !P0 ;  /* 0x000000070400720c */ /* 0x040fe20004721270 */
[----:B------:R-:W-:Y:S01]  /*1130*/  VIADD R21, R23, 0xc000 ;  /* 0x0000c00017157836 */ /* 0x000fe20000000000 */
[----:B------:R4:W-:Y:S01]  /*1140*/  STSM.16.M88.4 [R20+0x60], R48 ;  /* 0x0000603014007844 */ /* 0x0009e20000000200 */
[----:B------:R-:W-:-:S04]  /*1150*/  LOP3.LUT R4, R4, 0x30, RZ, 0xfc, !PT ;  /* 0x0000003004047812 */ /* 0x000fc800078efcff */
[----:B------:R-:W-:Y:S01]  /*1160*/  BAR.SYNC.DEFER_BLOCKING 0x0 ;  /* 0x0000000000007b1d */ /* 0x000fe20000010000 */
[-C--:B------:R-:W-:Y:S01]  /*1170*/  ISETP.LT.AND P2, PT, R0, R7.reuse, !P0 ;  /* 0x000000070000720c */ /* 0x080fe20004741270 */
[C---:B--2---:R-:W-:Y:S01]  /*1180*/  VIADD R25, R23.reuse, 0x18000 ;  /* 0x0001800017197836 */ /* 0x044fe20000000000 */
[-C--:B------:R-:W-:Y:S02]  /*1190*/  ISETP.LT.AND P3, PT, R6, R7.reuse, !P0 ;  /* 0x000000070600720c */ /* 0x080fe40004761270 */
[----:B------:R-:W-:Y:S01]  /*11a0*/  ISETP.LT.AND P0, PT, R4, R7, !P0 ;  /* 0x000000070400720c */ /* 0x000fe20004701270 */
[----:B---3--:R-:W-:-:S04]  /*11b0*/  IMAD.WIDE R4, R23, 0x2, R2 ;  /* 0x0000000217047825 */ /* 0x008fc800078e0202 */
[--C-:B------:R-:W-:Y:S01]  /*11c0*/  IMAD.WIDE R6, R21, 0x2, R2.reuse ;  /* 0x0000000215067825 */ /* 0x100fe200078e0202 */
[----:B------:R-:W2:Y:S03]  /*11d0*/  LDS.128 R16, [R22] ;  /* 0x0000000016107984 */ /* 0x000ea60000000c00 */
[----:B----4-:R-:W-:Y:S01]  /*11e0*/  IMAD.WIDE R20, R25, 0x2, R2 ;  /* 0x0000000219147825 */ /* 0x010fe200078e0202 */
[----:B------:R-:W3:Y:S04]  /*11f0*/  LDS.128 R12, [R22+0x900] ;  /* 0x00090000160c7984 */ /* 0x000ee80000000c00 */
[----:B------:R-:W4:Y:S04]  /*1200*/  LDS.128 R8, [R22+0x1200] ;  /* 0x0012000016087984 */ /* 0x000f280000000c00 */
[----:B--2---:R2:W-:Y:S04]  /*1210*/  @P1 STG.E.128 desc[UR16][R4.64], R16 ;  /* 0x0000001004001986 */ /* 0x0045e8000c101d10 */
[----:B---3--:R2:W-:Y:S04]  /*1220*/  @P2 STG.E.128 desc[UR16][R6.64], R12 ;  /* 0x0000000c06002986 */ /* 0x0085e8000c101d10 */
[----:B----4-:R2:W-:Y:S01]  /*1230*/  @P3 STG.E.128 desc[UR16][R20.64], R8 ;  /* 0x0000000814003986 */ /* 0x0105e2000c101d10 */
[----:B------:R-:W-:Y:S05]  /*1240*/  @!P0 EXIT ;  /* 0x000000000000894d */ /* 0x000fea0003800000 */
[----:B--2---:R-:W1:Y:S01]  /*1250*/  LDS.128 R4, [R22+0x1b00] ;  /* 0x001b000016047984 */ /* 0x004e620000000c00 */
[----:B------:R-:W-:-:S04]  /*1260*/  VIADD R23, R23, 0x24000 ;  /* 0x0002400017177836 */ /* 0x000fc80000000000 */
[----:B------:R-:W-:-:S05]  /*1270*/  IMAD.WIDE R2, R23, 0x2, R2 ;  /* 0x0000000217027825 */ /* 0x000fca00078e0202 */
[----:B-1----:R-:W-:Y:S01]  /*1280*/  STG.E.128 desc[UR16][R2.64], R4 ;  /* 0x0000000402007986 */ /* 0x002fe2000c101d10 */
[----:B------:R-:W-:Y:S05]  /*1290*/  EXIT ;  /* 0x000000000000794d */ /* 0x000fea0003800000 */
.L_x_1:
[----:B------:R-:W-:-:S00]  /*12a0*/  BRA `(.L_x_1) ;  /* 0xfffffffc00fc7947 */ /* 0x000fc0000383ffff */
[----:B------:R-:W-:-:S00]  /*12b0*/  NOP ;  /* 0x0000000000007918 */ /* 0x000fc00000000000 */
        /* <DEDUP_REMOVED lines=12> */
.L_x_2:


//--------------------- .nv.shared.triton_mm      --------------------------
	.section	.nv.shared.triton_mm,"aw",@nobits
	.sectionflags	@""
	.align	16
	.zero		1024


//--------------------- .nv.constant0.triton_mm   --------------------------
	.section	.nv.constant0.triton_mm,"a",@progbits
	.sectionflags	@""
	.align	4
.nv.constant0.triton_mm:
	.zero		556
